	.headerflags	@"EF_CUDA_TEXMODE_UNIFIED EF_CUDA_64BIT_ADDRESS EF_CUDA_ACCELERATORS EF_CUDA_SM90 EF_CUDA_VIRTUAL_SM(EF_CUDA_SM90)"
	.elftype	@"ET_EXEC"


//--------------------- .nv.info                  --------------------------
	.section	.nv.info,"",@"SHT_CUDA_INFO"
	.align	4


	//----- nvinfo : EIATTR_REGCOUNT
	.align		4
        /*0000*/ 	.byte	0x04, 0x2f
        /*0002*/ 	.short	(.L_1 - .L_0)
	.align		4
.L_0:
        /*0004*/ 	.word	index@(triton_poi_fused_repeat_0)
        /*0008*/ 	.word	0x0000000c


	//----- nvinfo : EIATTR_MIN_STACK_SIZE
	.align		4
.L_1:
        /*000c*/ 	.byte	0x04, 0x12
        /*000e*/ 	.short	(.L_3 - .L_2)
	.align		4
.L_2:
        /*0010*/ 	.word	index@(triton_poi_fused_repeat_0)
        /*0014*/ 	.word	0x00000000


	//----- nvinfo : EIATTR_FRAME_SIZE
	.align		4
.L_3:
        /*0018*/ 	.byte	0x04, 0x11
        /*001a*/ 	.short	(.L_5 - .L_4)
	.align		4
.L_4:
        /*001c*/ 	.word	index@(triton_poi_fused_repeat_0)
        /*0020*/ 	.word	0x00000000


	//----- nvinfo : EIATTR_MIN_STACK_SIZE
	.align		4
.L_5:
        /*0024*/ 	.byte	0x04, 0x12
        /*0026*/ 	.short	(.L_7 - .L_6)
	.align		4
.L_6:
        /*0028*/ 	.word	index@(triton_poi_fused_repeat_0)
        /*002c*/ 	.word	0x00000000
.L_7:


//--------------------- .nv.info.triton_poi_fused_repeat_0 --------------------------
	.section	.nv.info.triton_poi_fused_repeat_0,"",@"SHT_CUDA_INFO"
	.sectionflags	@""
	.align	4


	//----- nvinfo : EIATTR_CUDA_API_VERSION
	.align		4
        /*0000*/ 	.byte	0x04, 0x37
        /*0002*/ 	.short	(.L_9 - .L_8)
.L_8:
        /*0004*/ 	.word	0x0000007c


	//----- nvinfo : EIATTR_KPARAM_INFO
	.align		4
.L_9:
        /*0008*/ 	.byte	0x04, 0x17
        /*000a*/ 	.short	(.L_11 - .L_10)
.L_10:
        /*000c*/ 	.word	0x00000000
        /*0010*/ 	.short	0x0002
        /*0012*/ 	.short	0x0010
        /*0014*/ 	.byte	0x00, 0xf0, 0x11, 0x00


	//----- nvinfo : EIATTR_KPARAM_INFO
	.align		4
.L_11:
        /*0018*/ 	.byte	0x04, 0x17
        /*001a*/ 	.short	(.L_13 - .L_12)
.L_12:
        /*001c*/ 	.word	0x00000000
        /*0020*/ 	.short	0x0001
        /*0022*/ 	.short	0x0008
        /*0024*/ 	.byte	0x00, 0xf4, 0x21, 0x00


	//----- nvinfo : EIATTR_KPARAM_INFO
	.align		4
.L_13:
        /*0028*/ 	.byte	0x04, 0x17
        /*002a*/ 	.short	(.L_15 - .L_14)
.L_14:
        /*002c*/ 	.word	0x00000000
        /*0030*/ 	.short	0x0000
        /*0032*/ 	.short	0x0000
        /*0034*/ 	.byte	0x00, 0xf4, 0x21, 0x00


	//----- nvinfo : EIATTR_SPARSE_MMA_MASK
	.align		4
.L_15:
        /*0038*/ 	.byte	0x03, 0x50
        /*003a*/ 	.short	0x0000


	//----- nvinfo : EIATTR_MAXREG_COUNT
	.align		4
        /*003c*/ 	.byte	0x03, 0x1b
        /*003e*/ 	.short	0x00ff


	//----- nvinfo : EIATTR_EXIT_INSTR_OFFSETS
	.align		4
        /*0040*/ 	.byte	0x04, 0x1c
        /*0042*/ 	.short	(.L_17 - .L_16)


	//   ....[0]....
.L_16:
        /*0044*/ 	.word	0x000001a0


	//   ....[1]....
        /*0048*/ 	.word	0x000001c0


	//----- nvinfo : EIATTR_REQNTID
	.align		4
.L_17:
        /*004c*/ 	.byte	0x04, 0x10
        /*004e*/ 	.short	(.L_19 - .L_18)
.L_18:
        /*0050*/ 	.word	0x00000080
        /*0054*/ 	.word	0x00000001
        /*0058*/ 	.word	0x00000001


	//----- nvinfo : EIATTR_CRS_STACK_SIZE
	.align		4
.L_19:
        /*005c*/ 	.byte	0x04, 0x1e
        /*005e*/ 	.short	(.L_21 - .L_20)
.L_20:
        /*0060*/ 	.word	0x00000000


	//----- nvinfo : EIATTR_CBANK_PARAM_SIZE
	.align		4
.L_21:
        /*0064*/ 	.byte	0x03, 0x19
        /*0066*/ 	.short	0x0014


	//----- nvinfo : EIATTR_PARAM_CBANK
	.align		4
        /*0068*/ 	.byte	0x04, 0x0a
        /*006a*/ 	.short	(.L_23 - .L_22)
	.align		4
.L_22:
        /*006c*/ 	.word	index@(.nv.constant0.triton_poi_fused_repeat_0)
        /*0070*/ 	.short	0x0210
        /*0072*/ 	.short	0x0014


	//----- nvinfo : EIATTR_SW_WAR
	.align		4
.L_23:
        /*0074*/ 	.byte	0x04, 0x36
        /*0076*/ 	.short	(.L_25 - .L_24)
.L_24:
        /*0078*/ 	.word	0x00000008
.L_25:


//--------------------- .nv.callgraph             --------------------------
	.section	.nv.callgraph,"",@"SHT_CUDA_CALLGRAPH"
	.align	4
	.sectionentsize	8
	.align		4
        /*0000*/ 	.word	0x00000000
	.align		4
        /*0004*/ 	.word	0xffffffff
	.align		4
        /*0008*/ 	.word	0x00000000
	.align		4
        /*000c*/ 	.word	0xfffffffe
	.align		4
        /*0010*/ 	.word	0x00000000
	.align		4
        /*0014*/ 	.word	0xfffffffd
	.align		4
        /*0018*/ 	.word	0x00000000
	.align		4
        /*001c*/ 	.word	0xfffffffc


//--------------------- .text.triton_poi_fused_repeat_0 --------------------------
	.section	.text.triton_poi_fused_repeat_0,"ax",@progbits
	.align	128
        .global         triton_poi_fused_repeat_0
        .type           triton_poi_fused_repeat_0,@function
        .size           triton_poi_fused_repeat_0,(.L_x_3 - triton_poi_fused_repeat_0)
        .other          triton_poi_fused_repeat_0,@"STO_CUDA_ENTRY STV_DEFAULT"
triton_poi_fused_repeat_0:
.text.triton_poi_fused_repeat_0:
[----:B------:R-:W0:Y:S02]  /*0000*/  LDC R1, c[0x0][0x28] ;  /* 0x00000a00ff017b82 */ /* 0x000e240000000800 */
[----:B------:R-:W1:Y:S01]  /*0010*/  S2R R0, SR_TID.X ;  /* 0x0000000000007919 */ /* 0x000e620000002100 */
[----:B------:R-:W2:Y:S01]  /*0020*/  LDC.64 R4, c[0x0][0x218] ;  /* 0x00008600ff047b82 */ /* 0x000ea20000000a00 */
[----:B------:R-:W-:Y:S01]  /*0030*/  ULDC.64 UR4, c[0x0][0x208] ;  /* 0x0000820000047ab9 */ /* 0x000fe20000000a00 */
[----:B------:R-:W-:Y:S01]  /*0040*/  BSSY B0, `(.L_x_0) ;  /* 0x0000015000007945 */ /* 0x000fe20003800000 */
[----:B------:R-:W3:Y:S01]  /*0050*/  S2R R7, SR_CTAID.X ;  /* 0x0000000000077919 */ /* 0x000ee20000002500 */
[----:B-1----:R-:W-:Y:S02]  /*0060*/  LOP3.LUT R0, R0, 0x7f, RZ, 0xc0, !PT ;  /* 0x0000007f00007812 */ /* 0x002fe400078ec0ff */
[----:B---3--:R-:W-:-:S03]  /*0070*/  SHF.R.S32.HI R2, RZ, 0x18, R7 ;  /* 0x00000018ff027819 */ /* 0x008fc60000011407 */
[----:B------:R-:W-:Y:S01]  /*0080*/  IMAD R7, R7, 0x80, R0 ;  /* 0x0000008007077824 */ /* 0x000fe200078e0200 */
[----:B------:R-:W-:-:S03]  /*0090*/  SGXT R0, R2, 0x1 ;  /* 0x000000010200781a */ /* 0x000fc60000000200 */
[C---:B--2---:R-:W-:Y:S01]  /*00a0*/  IMAD.WIDE R4, R7.reuse, 0x4, R4 ;  /* 0x0000000407047825 */ /* 0x044fe200078e0204 */
[----:B------:R-:W1:Y:S01]  /*00b0*/  LDC.64 R2, c[0x0][0x210] ;  /* 0x00008400ff027b82 */ /* 0x000e620000000a00 */
[----:B------:R-:W-:Y:S02]  /*00c0*/  ISETP.GE.AND P0, PT, R7, 0x100, PT ;  /* 0x000001000700780c */ /* 0x000fe40003f06270 */
[----:B------:R-:W-:-:S04]  /*00d0*/  LEA.HI R0, R0, R7, RZ, 0x4 ;  /* 0x0000000700007211 */ /* 0x000fc800078f20ff */
[----:B------:R-:W-:Y:S02]  /*00e0*/  SHF.R.S32.HI R6, RZ, 0x4, R0 ;  /* 0x00000004ff067819 */ /* 0x000fe40000011400 */
[----:B------:R-:W-:Y:S02]  /*00f0*/  LOP3.LUT R0, R0, 0x3ffffff0, RZ, 0xc0, !PT ;  /* 0x3ffffff000007812 */ /* 0x000fe400078ec0ff */
[----:B------:R-:W-:-:S03]  /*0100*/  LEA.HI R8, R6, R6, RZ, 0x2 ;  /* 0x0000000606087211 */ /* 0x000fc600078f10ff */
[----:B------:R-:W-:Y:S01]  /*0110*/  IMAD.IADD R0, R7, 0x1, -R0 ;  /* 0x0000000107007824 */ /* 0x000fe200078e0a00 */
[----:B------:R-:W-:Y:S01]  /*0120*/  LOP3.LUT R9, R8, 0xfffffffc, RZ, 0xc0, !PT ;  /* 0xfffffffc08097812 */ /* 0x000fe200078ec0ff */
[----:B------:R-:W-:-:S04]  /*0130*/  IMAD.MOV.U32 R7, RZ, RZ, RZ ;  /* 0x000000ffff077224 */ /* 0x000fc800078e00ff */
[----:B------:R-:W-:-:S04]  /*0140*/  IMAD.IADD R9, R6, 0x1, -R9 ;  /* 0x0000000106097824 */ /* 0x000fc800078e0a09 */
[----:B------:R-:W-:-:S04]  /*0150*/  IMAD R9, R0, 0x4, R9 ;  /* 0x0000000400097824 */ /* 0x000fc800078e0209 */
[----:B-1----:R-:W-:Y:S01]  /*0160*/  IMAD.WIDE R2, R9, 0x4, R2 ;  /* 0x0000000409027825 */ /* 0x002fe200078e0202 */
[----:B------:R-:W-:Y:S06]  /*0170*/  @P0 BRA `(.L_x_1) ;  /* 0x0000000000040947 */ /* 0x000fec0003800000 */
[----:B------:R1:W5:Y:S02]  /*0180*/  LDG.E.EL R7, desc[UR4][R2.64] ;  /* 0x0000000402077981 */ /* 0x000364000c2e1900 */
.L_x_1:
[----:B------:R-:W-:Y:S05]  /*0190*/  BSYNC B0 ;  /* 0x0000000000007941 */ /* 0x000fea0003800000 */
.L_x_0:
[----:B------:R-:W-:Y:S05]  /*01a0*/  @P0 EXIT ;  /* 0x000000000000094d */ /* 0x000fea0003800000 */
[----:B-----5:R-:W-:Y:S01]  /*01b0*/  STG.E desc[UR4][R4.64], R7 ;  /* 0x0000000704007986 */ /* 0x020fe2000c101904 */
[----:B------:R-:W-:Y:S05]  /*01c0*/  EXIT ;  /* 0x000000000000794d */ /* 0x000fea0003800000 */
.L_x_2:
[----:B------:R-:W-:-:S00]  /*01d0*/  BRA `(.L_x_2) ;  /* 0xfffffffc00fc7947 */ /* 0x000fc0000383ffff */
[----:B------:R-:W-:-:S00]  /*01e0*/  NOP ;  /* 0x0000000000007918 */ /* 0x000fc00000000000 */
        /* <DEDUP_REMOVED lines=9> */
.L_x_3:


//--------------------- .nv.constant0.triton_poi_fused_repeat_0 --------------------------
	.section	.nv.constant0.triton_poi_fused_repeat_0,"a",@progbits
	.sectionflags	@""
	.align	4
.nv.constant0.triton_poi_fused_repeat_0:
	.zero		548
